//
// Generated by NVIDIA NVVM Compiler
//
// Compiler Build ID: CL-36424714
// Cuda compilation tools, release 13.0, V13.0.88
// Based on NVVM 20.0.0
//

.version 9.0
.target sm_100
.address_size 64

	// .globl	_Z19inclusiveScanKernelPiS_i
.extern .shared .align 16 .b8 temp[];

.visible .entry _Z19inclusiveScanKernelPiS_i(
	.param .u64 .ptr .align 1 _Z19inclusiveScanKernelPiS_i_param_0,
	.param .u64 .ptr .align 1 _Z19inclusiveScanKernelPiS_i_param_1,
	.param .u32 _Z19inclusiveScanKernelPiS_i_param_2
)
{
	.reg .pred 	%p<7>;
	.reg .b32 	%r<22>;
	.reg .b64 	%rd<9>;

	ld.param.u64 	%rd1, [_Z19inclusiveScanKernelPiS_i_param_0];
	ld.param.u64 	%rd2, [_Z19inclusiveScanKernelPiS_i_param_1];
	ld.param.u32 	%r7, [_Z19inclusiveScanKernelPiS_i_param_2];
	mov.u32 	%r1, %tid.x;
	setp.ge.s32 	%p1, %r1, %r7;
	shl.b32 	%r8, %r1, 2;
	mov.u32 	%r9, temp;
	add.s32 	%r2, %r9, %r8;
	@%p1 bra 	$L__BB0_2;
	cvta.to.global.u64 	%rd3, %rd1;
	mul.wide.u32 	%rd4, %r1, 4;
	add.s64 	%rd5, %rd3, %rd4;
	ld.global.u32 	%r10, [%rd5];
	st.shared.u32 	[%r2], %r10;
$L__BB0_2:
	bar.sync 	0;
	setp.lt.s32 	%p2, %r7, 2;
	@%p2 bra 	$L__BB0_9;
	mov.b32 	%r20, 1;
$L__BB0_4:
	setp.lt.u32 	%p3, %r1, %r20;
	mov.b32 	%r21, 0;
	@%p3 bra 	$L__BB0_6;
	sub.s32 	%r13, %r1, %r20;
	shl.b32 	%r14, %r13, 2;
	add.s32 	%r16, %r9, %r14;
	ld.shared.u32 	%r21, [%r16];
$L__BB0_6:
	setp.ge.s32 	%p4, %r1, %r7;
	bar.sync 	0;
	@%p4 bra 	$L__BB0_8;
	ld.shared.u32 	%r17, [%r2];
	add.s32 	%r18, %r17, %r21;
	st.shared.u32 	[%r2], %r18;
$L__BB0_8:
	bar.sync 	0;
	shl.b32 	%r20, %r20, 1;
	setp.lt.s32 	%p5, %r20, %r7;
	@%p5 bra 	$L__BB0_4;
$L__BB0_9:
	setp.ge.s32 	%p6, %r1, %r7;
	@%p6 bra 	$L__BB0_11;
	ld.shared.u32 	%r19, [%r2];
	cvta.to.global.u64 	%rd6, %rd2;
	mul.wide.u32 	%rd7, %r1, 4;
	add.s64 	%rd8, %rd6, %rd7;
	st.global.u32 	[%rd8], %r19;
$L__BB0_11:
	ret;

}


// ===== COMPILED SASS (sm_100) =====

	.target	sm_100

	.elftype	@"ET_EXEC"


//--------------------- .note.nv.tkinfo           --------------------------
	.section	.note.nv.tkinfo,"",@"SHT_NOTE"
	.sectionflags	@"SHF_NOTE_NV_TKINFO"
	.tkinfo
        /*0018*/ 	.word	0x00000002
        /*0030*/ 	.string	""
        /*0030*/ 	.string	"ptxas"
        /*0030*/ 	.string	"Cuda compilation tools, release 13.0, V13.0.88"
        /*0030*/ 	.string	"Build cuda_13.0.r13.0/compiler.36424714_0"
        /*0030*/ 	.string	"-arch sm_100 -m 64 "



//--------------------- .note.nv.cuinfo           --------------------------
	.section	.note.nv.cuinfo,"",@"SHT_NOTE"
	.sectionflags	@"SHF_NOTE_NV_CUINFO"
        /*0018*/ 	.short	0x0002
        /*001a*/ 	.short	0x0064
        /*001c*/ 	.short	0x0082
	.zero		2


//--------------------- .nv.info                  --------------------------
	.section	.nv.info,"",@"SHT_CUDA_INFO"
	.align	4


	//----- nvinfo : EIATTR_REGCOUNT
	.align		4
        /*0000*/ 	.byte	0x04, 0x2f
        /*0002*/ 	.short	(.L_1 - .L_0)
	.align		4
.L_0:
        /*0004*/ 	.word	index@(_Z19inclusiveScanKernelPiS_i)
        /*0008*/ 	.word	0x0000000a


	//----- nvinfo : EIATTR_FRAME_SIZE
	.align		4
.L_1:
        /*000c*/ 	.byte	0x04, 0x11
        /*000e*/ 	.short	(.L_3 - .L_2)
	.align		4
.L_2:
        /*0010*/ 	.word	index@(_Z19inclusiveScanKernelPiS_i)
        /*0014*/ 	.word	0x00000000


	//----- nvinfo : EIATTR_MIN_STACK_SIZE
	.align		4
.L_3:
        /*0018*/ 	.byte	0x04, 0x12
        /*001a*/ 	.short	(.L_5 - .L_4)
	.align		4
.L_4:
        /*001c*/ 	.word	index@(_Z19inclusiveScanKernelPiS_i)
        /*0020*/ 	.word	0x00000000
.L_5:


//--------------------- .nv.compat                --------------------------
	.section	.nv.compat,"",@"SHT_CUDA_COMPAT_INFO"
	.align	4
        /*0000*/ 	.byte	0x02, 0x09, 0x00, 0x00, 0x02, 0x02, 0x01, 0x00, 0x02, 0x05, 0x05, 0x00, 0x03, 0x07, 0x01, 0x01
        /*0010*/ 	.byte	0x02, 0x03, 0x00, 0x00, 0x02, 0x06, 0x01, 0x00, 0x04, 0x0b, 0x08, 0x00, 0x09, 0x00, 0x00, 0x00
        /*0020*/ 	.byte	0x00, 0x00, 0x00, 0x00


//--------------------- .nv.info._Z19inclusiveScanKernelPiS_i --------------------------
	.section	.nv.info._Z19inclusiveScanKernelPiS_i,"",@"SHT_CUDA_INFO"
	.sectionflags	@""
	.align	4


	//----- nvinfo : EIATTR_CUDA_API_VERSION
	.align		4
        /*0000*/ 	.byte	0x04, 0x37
        /*0002*/ 	.short	(.L_7 - .L_6)
.L_6:
        /*0004*/ 	.word	0x00000082


	//----- nvinfo : EIATTR_KPARAM_INFO
	.align		4
.L_7:
        /*0008*/ 	.byte	0x04, 0x17
        /*000a*/ 	.short	(.L_9 - .L_8)
.L_8:
        /*000c*/ 	.word	0x00000000
        /*0010*/ 	.short	0x0002
        /*0012*/ 	.short	0x0010
        /*0014*/ 	.byte	0x00, 0xf0, 0x11, 0x00


	//----- nvinfo : EIATTR_KPARAM_INFO
	.align		4
.L_9:
        /*0018*/ 	.byte	0x04, 0x17
        /*001a*/ 	.short	(.L_11 - .L_10)
.L_10:
        /*001c*/ 	.word	0x00000000
        /*0020*/ 	.short	0x0001
        /*0022*/ 	.short	0x0008
        /*0024*/ 	.byte	0x00, 0xf5, 0x21, 0x00


	//----- nvinfo : EIATTR_KPARAM_INFO
	.align		4
.L_11:
        /*0028*/ 	.byte	0x04, 0x17
        /*002a*/ 	.short	(.L_13 - .L_12)
.L_12:
        /*002c*/ 	.word	0x00000000
        /*0030*/ 	.short	0x0000
        /*0032*/ 	.short	0x0000
        /*0034*/ 	.byte	0x00, 0xf5, 0x21, 0x00


	//----- nvinfo : EIATTR_SPARSE_MMA_MASK
	.align		4
.L_13:
        /*0038*/ 	.byte	0x03, 0x50
        /*003a*/ 	.short	0x0000


	//----- nvinfo : EIATTR_MAXREG_COUNT
	.align		4
        /*003c*/ 	.byte	0x03, 0x1b
        /*003e*/ 	.short	0x00ff


	//----- nvinfo : EIATTR_NUM_BARRIERS
	.align		4
        /*0040*/ 	.byte	0x02, 0x4c
        /*0042*/ 	.byte	0x01
	.zero		1


	//----- nvinfo : EIATTR_MERCURY_ISA_VERSION
	.align		4
        /*0044*/ 	.byte	0x03, 0x5f
        /*0046*/ 	.short	0x0101


	//----- nvinfo : EIATTR_VRC_CTA_INIT_COUNT
	.align		4
        /*0048*/ 	.byte	0x02, 0x4a
	.zero		1
	.zero		1


	//----- nvinfo : EIATTR_EXIT_INSTR_OFFSETS
	.align		4
        /*004c*/ 	.byte	0x04, 0x1c
        /*004e*/ 	.short	(.L_15 - .L_14)


	//   ....[0]....
.L_14:
        /*0050*/ 	.word	0x00000200


	//   ....[1]....
        /*0054*/ 	.word	0x00000250


	//----- nvinfo : EIATTR_CBANK_PARAM_SIZE
	.align		4
.L_15:
        /*0058*/ 	.byte	0x03, 0x19
        /*005a*/ 	.short	0x0014


	//----- nvinfo : EIATTR_PARAM_CBANK
	.align		4
        /*005c*/ 	.byte	0x04, 0x0a
        /*005e*/ 	.short	(.L_17 - .L_16)
	.align		4
.L_16:
        /*0060*/ 	.word	index@(.nv.constant0._Z19inclusiveScanKernelPiS_i)
        /*0064*/ 	.short	0x0380
        /*0066*/ 	.short	0x0014


	//----- nvinfo : EIATTR_SW_WAR
	.align		4
.L_17:
        /*0068*/ 	.byte	0x04, 0x36
        /*006a*/ 	.short	(.L_19 - .L_18)
.L_18:
        /*006c*/ 	.word	0x00000008
.L_19:


//--------------------- .nv.callgraph             --------------------------
	.section	.nv.callgraph,"",@"SHT_CUDA_CALLGRAPH"
	.align	4
	.sectionentsize	8
	.align		4
        /*0000*/ 	.word	0x00000000
	.align		4
        /*0004*/ 	.word	0xffffffff
	.align		4
        /*0008*/ 	.word	0x00000000
	.align		4
        /*000c*/ 	.word	0xfffffffe
	.align		4
        /*0010*/ 	.word	0x00000000
	.align		4
        /*0014*/ 	.word	0xfffffffd
	.align		4
        /*0018*/ 	.word	0x00000000
	.align		4
        /*001c*/ 	.word	0xfffffffc


//--------------------- .text._Z19inclusiveScanKernelPiS_i --------------------------
	.section	.text._Z19inclusiveScanKernelPiS_i,"ax",@progbits
	.align	128
        .global         _Z19inclusiveScanKernelPiS_i
        .type           _Z19inclusiveScanKernelPiS_i,@function
        .size           _Z19inclusiveScanKernelPiS_i,(.L_x_3 - _Z19inclusiveScanKernelPiS_i)
        .other          _Z19inclusiveScanKernelPiS_i,@"STO_CUDA_ENTRY STV_DEFAULT"
_Z19inclusiveScanKernelPiS_i:
.text._Z19inclusiveScanKernelPiS_i:
[----:B------:R-:W-:Y:S01]  /*0000*/  LDC R1, c[0x0][0x37c] ;  /* 0x0000df00ff017b82 */ /* 0x000fe20000000800 */
[----:B------:R-:W0:Y:S01]  /*0010*/  S2R R7, SR_TID.X ;  /* 0x0000000000077919 */ /* 0x000e220000002100 */
[----:B------:R-:W0:Y:S01]  /*0020*/  LDCU UR8, c[0x0][0x390] ;  /* 0x00007200ff0877ac */ /* 0x000e220008000800 */
[----:B------:R-:W1:Y:S01]  /*0030*/  LDCU.64 UR6, c[0x0][0x358] ;  /* 0x00006b00ff0677ac */ /* 0x000e620008000a00 */
[----:B0-----:R-:W-:-:S13]  /*0040*/  ISETP.GE.AND P0, PT, R7, UR8, PT ;  /* 0x0000000807007c0c */ /* 0x001fda000bf06270 */
[----:B------:R-:W0:Y:S02]  /*0050*/  @!P0 LDC.64 R2, c[0x0][0x380] ;  /* 0x0000e000ff028b82 */ /* 0x000e240000000a00 */
[----:B0-----:R-:W-:-:S06]  /*0060*/  @!P0 IMAD.WIDE.U32 R2, R7, 0x4, R2 ;  /* 0x0000000407028825 */ /* 0x001fcc00078e0002 */
[----:B-1----:R-:W2:Y:S01]  /*0070*/  @!P0 LDG.E R3, desc[UR6][R2.64] ;  /* 0x0000000602038981 */ /* 0x002ea2000c1e1900 */
[----:B------:R-:W0:Y:S01]  /*0080*/  S2UR UR5, SR_CgaCtaId ;  /* 0x00000000000579c3 */ /* 0x000e220000008800 */
[----:B------:R-:W-:Y:S01]  /*0090*/  UMOV UR4, 0x400 ;  /* 0x0000040000047882 */ /* 0x000fe20000000000 */
[----:B------:R-:W-:Y:S02]  /*00a0*/  UISETP.GE.AND UP0, UPT, UR8, 0x2, UPT ;  /* 0x000000020800788c */ /* 0x000fe4000bf06270 */
[----:B0-----:R-:W-:-:S06]  /*00b0*/  ULEA UR4, UR5, UR4, 0x18 ;  /* 0x0000000405047291 */ /* 0x001fcc000f8ec0ff */
[----:B------:R-:W-:-:S05]  /*00c0*/  LEA R0, R7, UR4, 0x2 ;  /* 0x0000000407007c11 */ /* 0x000fca000f8e10ff */
[----:B--2---:R0:W-:Y:S01]  /*00d0*/  @!P0 STS [R0], R3 ;  /* 0x0000000300008388 */ /* 0x0041e20000000800 */
[----:B------:R-:W-:Y:S06]  /*00e0*/  BAR.SYNC.DEFER_BLOCKING 0x0 ;  /* 0x0000000000007b1d */ /* 0x000fec0000010000 */
[----:B------:R-:W-:Y:S05]  /*00f0*/  BRA.U !UP0, `(.L_x_0) ;  /* 0x0000000108407547 */ /* 0x000fea000b800000 */
[----:B------:R-:W1:Y:S01]  /*0100*/  LDCU UR8, c[0x0][0x390] ;  /* 0x00007200ff0877ac */ /* 0x000e620008000800 */
[----:B------:R-:W-:Y:S01]  /*0110*/  UMOV UR5, 0x1 ;  /* 0x0000000100057882 */ /* 0x000fe20000000000 */
[----:B-1----:R-:W-:-:S13]  /*0120*/  ISETP.GE.AND P0, PT, R7, UR8, PT ;  /* 0x0000000807007c0c */ /* 0x002fda000bf06270 */
.L_x_1:
[----:B------:R-:W-:Y:S01]  /*0130*/  ISETP.GE.U32.AND P1, PT, R7, UR5, PT ;  /* 0x0000000507007c0c */ /* 0x000fe2000bf26070 */
[----:B------:R-:W-:-:S12]  /*0140*/  IMAD.MOV.U32 R2, RZ, RZ, RZ ;  /* 0x000000ffff027224 */ /* 0x000fd800078e00ff */
[----:B0-----:R-:W-:Y:S01]  /*0150*/  @P1 VIADD R3, R7, -UR5 ;  /* 0x8000000507031c36 */ /* 0x001fe20008000000 */
[----:B------:R-:W-:-:S04]  /*0160*/  USHF.L.U32 UR5, UR5, 0x1, URZ ;  /* 0x0000000105057899 */ /* 0x000fc800080006ff */
[----:B------:R-:W-:Y:S01]  /*0170*/  @P1 LEA R3, R3, UR4, 0x2 ;  /* 0x0000000403031c11 */ /* 0x000fe2000f8e10ff */
[----:B------:R-:W-:-:S04]  /*0180*/  UISETP.GE.AND UP0, UPT, UR5, UR8, UPT ;  /* 0x000000080500728c */ /* 0x000fc8000bf06270 */
[----:B------:R-:W-:Y:S01]  /*0190*/  @P1 LDS R2, [R3] ;  /* 0x0000000003021984 */ /* 0x000fe20000000800 */
[----:B------:R-:W-:Y:S06]  /*01a0*/  BAR.SYNC.DEFER_BLOCKING 0x0 ;  /* 0x0000000000007b1d */ /* 0x000fec0000010000 */
[----:B-1----:R-:W0:Y:S02]  /*01b0*/  @!P0 LDS R5, [R0] ;  /* 0x0000000000058984 */ /* 0x002e240000000800 */
[----:B0-----:R-:W-:-:S05]  /*01c0*/  @!P0 IMAD.IADD R5, R5, 0x1, R2 ;  /* 0x0000000105058824 */ /* 0x001fca00078e0202 */
[----:B------:R1:W-:Y:S01]  /*01d0*/  @!P0 STS [R0], R5 ;  /* 0x0000000500008388 */ /* 0x0003e20000000800 */
[----:B------:R-:W-:Y:S06]  /*01e0*/  BAR.SYNC.DEFER_BLOCKING 0x0 ;  /* 0x0000000000007b1d */ /* 0x000fec0000010000 */
[----:B------:R-:W-:Y:S05]  /*01f0*/  BRA.U !UP0, `(.L_x_1) ;  /* 0xfffffffd08cc7547 */ /* 0x000fea000b83ffff */
.L_x_0:
[----:B------:R-:W-:Y:S05]  /*0200*/  @P0 EXIT ;  /* 0x000000000000094d */ /* 0x000fea0003800000 */
[----:B-1----:R-:W1:Y:S01]  /*0210*/  LDS R5, [R0] ;  /* 0x0000000000057984 */ /* 0x002e620000000800 */
[----:B0-----:R-:W0:Y:S02]  /*0220*/  LDC.64 R2, c[0x0][0x388] ;  /* 0x0000e200ff027b82 */ /* 0x001e240000000a00 */
[----:B0-----:R-:W-:-:S05]  /*0230*/  IMAD.WIDE.U32 R2, R7, 0x4, R2 ;  /* 0x0000000407027825 */ /* 0x001fca00078e0002 */
[----:B-1----:R-:W-:Y:S01]  /*0240*/  STG.E desc[UR6][R2.64], R5 ;  /* 0x0000000502007986 */ /* 0x002fe2000c101906 */
[----:B------:R-:W-:Y:S05]  /*0250*/  EXIT ;  /* 0x000000000000794d */ /* 0x000fea0003800000 */
.L_x_2:
[----:B------:R-:W-:-:S00]  /*0260*/  BRA `(.L_x_2) ;  /* 0xfffffffc00fc7947 */ /* 0x000fc0000383ffff */
[----:B------:R-:W-:-:S00]  /*0270*/  NOP ;  /* 0x0000000000007918 */ /* 0x000fc00000000000 */
        /* <DEDUP_REMOVED lines=8> */
.L_x_3:


//--------------------- .nv.shared._Z19inclusiveScanKernelPiS_i --------------------------
	.section	.nv.shared._Z19inclusiveScanKernelPiS_i,"aw",@nobits
	.sectionflags	@""
	.align	16
	.zero		1024


//--------------------- .nv.shared.reserved.0     --------------------------
	.section	.nv.shared.reserved.0,"aw",@nobits
	.weak		__nv_reservedSMEM_offset_0_alias
	.size		__nv_reservedSMEM_offset_0_alias, 0, 64
	.other		__nv_reservedSMEM_offset_0_alias,@"STO_CUDA_RESERVED_SHARED STV_DEFAULT"
__nv_reservedSMEM_offset_0_alias:
	.zero		0
	.zero		64


//--------------------- .nv.constant0._Z19inclusiveScanKernelPiS_i --------------------------
	.section	.nv.constant0._Z19inclusiveScanKernelPiS_i,"a",@progbits
	.sectionflags	@""
	.align	4
.nv.constant0._Z19inclusiveScanKernelPiS_i:
	.zero		916


//--------------------- SYMBOLS --------------------------

	.type		.nv.reservedSmem.offset0,@object
	.size		.nv.reservedSmem.offset0,0x4
	.type		.nv.reservedSmem.cap,@object
	.size		.nv.reservedSmem.cap,0x4
